//
// Generated by NVIDIA NVVM Compiler
//
// Compiler Build ID: CL-36424714
// Cuda compilation tools, release 13.0, V13.0.88
// Based on NVVM 20.0.0
//

.version 9.0
.target sm_100
.address_size 64

	// .globl	_Z10mat_add_3dPfS_S_iii

.visible .entry _Z10mat_add_3dPfS_S_iii(
	.param .u64 .ptr .align 1 _Z10mat_add_3dPfS_S_iii_param_0,
	.param .u64 .ptr .align 1 _Z10mat_add_3dPfS_S_iii_param_1,
	.param .u64 .ptr .align 1 _Z10mat_add_3dPfS_S_iii_param_2,
	.param .u32 _Z10mat_add_3dPfS_S_iii_param_3,
	.param .u32 _Z10mat_add_3dPfS_S_iii_param_4,
	.param .u32 _Z10mat_add_3dPfS_S_iii_param_5
)
{
	.reg .pred 	%p<6>;
	.reg .b32 	%r<20>;
	.reg .b32 	%f<4>;
	.reg .b64 	%rd<11>;

	ld.param.u64 	%rd1, [_Z10mat_add_3dPfS_S_iii_param_0];
	ld.param.u64 	%rd2, [_Z10mat_add_3dPfS_S_iii_param_1];
	ld.param.u64 	%rd3, [_Z10mat_add_3dPfS_S_iii_param_2];
	ld.param.u32 	%r4, [_Z10mat_add_3dPfS_S_iii_param_3];
	ld.param.u32 	%r6, [_Z10mat_add_3dPfS_S_iii_param_4];
	ld.param.u32 	%r7, [_Z10mat_add_3dPfS_S_iii_param_5];
	mov.u32 	%r8, %ctaid.x;
	mov.u32 	%r9, %ntid.x;
	mov.u32 	%r10, %tid.x;
	mad.lo.s32 	%r1, %r8, %r9, %r10;
	mov.u32 	%r11, %ctaid.y;
	mov.u32 	%r12, %ntid.y;
	mov.u32 	%r13, %tid.y;
	mad.lo.s32 	%r14, %r11, %r12, %r13;
	mov.u32 	%r15, %ctaid.z;
	mov.u32 	%r16, %ntid.z;
	mov.u32 	%r17, %tid.z;
	mad.lo.s32 	%r3, %r15, %r16, %r17;
	setp.ge.s32 	%p1, %r1, %r4;
	setp.ge.s32 	%p2, %r14, %r6;
	or.pred  	%p3, %p1, %p2;
	setp.ge.s32 	%p4, %r3, %r7;
	or.pred  	%p5, %p3, %p4;
	@%p5 bra 	$L__BB0_2;
	cvta.to.global.u64 	%rd4, %rd1;
	cvta.to.global.u64 	%rd5, %rd2;
	cvta.to.global.u64 	%rd6, %rd3;
	mad.lo.s32 	%r18, %r4, %r3, %r1;
	mad.lo.s32 	%r19, %r18, %r6, %r14;
	mul.wide.s32 	%rd7, %r19, 4;
	add.s64 	%rd8, %rd4, %rd7;
	ld.global.f32 	%f1, [%rd8];
	add.s64 	%rd9, %rd5, %rd7;
	ld.global.f32 	%f2, [%rd9];
	add.f32 	%f3, %f1, %f2;
	add.s64 	%rd10, %rd6, %rd7;
	st.global.f32 	[%rd10], %f3;
$L__BB0_2:
	ret;

}
	// .globl	_Z10mat_add_2dPfS_S_ii
.visible .entry _Z10mat_add_2dPfS_S_ii(
	.param .u64 .ptr .align 1 _Z10mat_add_2dPfS_S_ii_param_0,
	.param .u64 .ptr .align 1 _Z10mat_add_2dPfS_S_ii_param_1,
	.param .u64 .ptr .align 1 _Z10mat_add_2dPfS_S_ii_param_2,
	.param .u32 _Z10mat_add_2dPfS_S_ii_param_3,
	.param .u32 _Z10mat_add_2dPfS_S_ii_param_4
)
{
	.reg .pred 	%p<4>;
	.reg .b32 	%r<14>;
	.reg .b32 	%f<4>;
	.reg .b64 	%rd<11>;

	ld.param.u64 	%rd1, [_Z10mat_add_2dPfS_S_ii_param_0];
	ld.param.u64 	%rd2, [_Z10mat_add_2dPfS_S_ii_param_1];
	ld.param.u64 	%rd3, [_Z10mat_add_2dPfS_S_ii_param_2];
	ld.param.u32 	%r3, [_Z10mat_add_2dPfS_S_ii_param_3];
	ld.param.u32 	%r4, [_Z10mat_add_2dPfS_S_ii_param_4];
	mov.u32 	%r6, %ctaid.x;
	mov.u32 	%r7, %ntid.x;
	mov.u32 	%r8, %tid.x;
	mad.lo.s32 	%r1, %r6, %r7, %r8;
	mov.u32 	%r9, %ctaid.y;
	mov.u32 	%r10, %ntid.y;
	mov.u32 	%r11, %tid.y;
	mad.lo.s32 	%r12, %r9, %r10, %r11;
	setp.ge.s32 	%p1, %r1, %r3;
	setp.ge.s32 	%p2, %r12, %r4;
	or.pred  	%p3, %p1, %p2;
	@%p3 bra 	$L__BB1_2;
	cvta.to.global.u64 	%rd4, %rd1;
	cvta.to.global.u64 	%rd5, %rd2;
	cvta.to.global.u64 	%rd6, %rd3;
	mad.lo.s32 	%r13, %r3, %r1, %r12;
	mul.wide.s32 	%rd7, %r13, 4;
	add.s64 	%rd8, %rd4, %rd7;
	ld.global.f32 	%f1, [%rd8];
	add.s64 	%rd9, %rd5, %rd7;
	ld.global.f32 	%f2, [%rd9];
	add.f32 	%f3, %f1, %f2;
	add.s64 	%rd10, %rd6, %rd7;
	st.global.f32 	[%rd10], %f3;
$L__BB1_2:
	ret;

}


// ===== COMPILED SASS (sm_100) =====

	.target	sm_100

	.elftype	@"ET_EXEC"


//--------------------- .note.nv.tkinfo           --------------------------
	.section	.note.nv.tkinfo,"",@"SHT_NOTE"
	.sectionflags	@"SHF_NOTE_NV_TKINFO"
	.tkinfo
        /*0018*/ 	.word	0x00000002
        /*0030*/ 	.string	""
        /*0030*/ 	.string	"ptxas"
        /*0030*/ 	.string	"Cuda compilation tools, release 13.0, V13.0.88"
        /*0030*/ 	.string	"Build cuda_13.0.r13.0/compiler.36424714_0"
        /*0030*/ 	.string	"-arch sm_100 -m 64 "



//--------------------- .note.nv.cuinfo           --------------------------
	.section	.note.nv.cuinfo,"",@"SHT_NOTE"
	.sectionflags	@"SHF_NOTE_NV_CUINFO"
        /*0018*/ 	.short	0x0002
        /*001a*/ 	.short	0x0064
        /*001c*/ 	.short	0x0082
	.zero		2


//--------------------- .nv.info                  --------------------------
	.section	.nv.info,"",@"SHT_CUDA_INFO"
	.align	4


	//----- nvinfo : EIATTR_REGCOUNT
	.align		4
        /*0000*/ 	.byte	0x04, 0x2f
        /*0002*/ 	.short	(.L_1 - .L_0)
	.align		4
.L_0:
        /*0004*/ 	.word	index@(_Z10mat_add_3dPfS_S_iii)
        /*0008*/ 	.word	0x0000000c


	//----- nvinfo : EIATTR_FRAME_SIZE
	.align		4
.L_1:
        /*000c*/ 	.byte	0x04, 0x11
        /*000e*/ 	.short	(.L_3 - .L_2)
	.align		4
.L_2:
        /*0010*/ 	.word	index@(_Z10mat_add_3dPfS_S_iii)
        /*0014*/ 	.word	0x00000000


	//----- nvinfo : EIATTR_REGCOUNT
	.align		4
.L_3:
        /*0018*/ 	.byte	0x04, 0x2f
        /*001a*/ 	.short	(.L_5 - .L_4)
	.align		4
.L_4:
        /*001c*/ 	.word	index@(_Z10mat_add_2dPfS_S_ii)
        /*0020*/ 	.word	0x0000000c


	//----- nvinfo : EIATTR_FRAME_SIZE
	.align		4
.L_5:
        /*0024*/ 	.byte	0x04, 0x11
        /*0026*/ 	.short	(.L_7 - .L_6)
	.align		4
.L_6:
        /*0028*/ 	.word	index@(_Z10mat_add_2dPfS_S_ii)
        /*002c*/ 	.word	0x00000000


	//----- nvinfo : EIATTR_MIN_STACK_SIZE
	.align		4
.L_7:
        /*0030*/ 	.byte	0x04, 0x12
        /*0032*/ 	.short	(.L_9 - .L_8)
	.align		4
.L_8:
        /*0034*/ 	.word	index@(_Z10mat_add_2dPfS_S_ii)
        /*0038*/ 	.word	0x00000000


	//----- nvinfo : EIATTR_MIN_STACK_SIZE
	.align		4
.L_9:
        /*003c*/ 	.byte	0x04, 0x12
        /*003e*/ 	.short	(.L_11 - .L_10)
	.align		4
.L_10:
        /*0040*/ 	.word	index@(_Z10mat_add_3dPfS_S_iii)
        /*0044*/ 	.word	0x00000000
.L_11:


//--------------------- .nv.compat                --------------------------
	.section	.nv.compat,"",@"SHT_CUDA_COMPAT_INFO"
	.align	4
        /*0000*/ 	.byte	0x02, 0x09, 0x00, 0x00, 0x02, 0x02, 0x01, 0x00, 0x02, 0x05, 0x05, 0x00, 0x03, 0x07, 0x01, 0x01
        /*0010*/ 	.byte	0x02, 0x03, 0x00, 0x00, 0x02, 0x06, 0x01, 0x00, 0x04, 0x0b, 0x08, 0x00, 0x09, 0x00, 0x00, 0x00
        /*0020*/ 	.byte	0x00, 0x00, 0x00, 0x00


//--------------------- .nv.info._Z10mat_add_2dPfS_S_ii --------------------------
	.section	.nv.info._Z10mat_add_2dPfS_S_ii,"",@"SHT_CUDA_INFO"
	.sectionflags	@""
	.align	4


	//----- nvinfo : EIATTR_CUDA_API_VERSION
	.align		4
        /*0000*/ 	.byte	0x04, 0x37
        /*0002*/ 	.short	(.L_13 - .L_12)
.L_12:
        /*0004*/ 	.word	0x00000082


	//----- nvinfo : EIATTR_KPARAM_INFO
	.align		4
.L_13:
        /*0008*/ 	.byte	0x04, 0x17
        /*000a*/ 	.short	(.L_15 - .L_14)
.L_14:
        /*000c*/ 	.word	0x00000000
        /*0010*/ 	.short	0x0004
        /*0012*/ 	.short	0x001c
        /*0014*/ 	.byte	0x00, 0xf0, 0x11, 0x00


	//----- nvinfo : EIATTR_KPARAM_INFO
	.align		4
.L_15:
        /*0018*/ 	.byte	0x04, 0x17
        /*001a*/ 	.short	(.L_17 - .L_16)
.L_16:
        /*001c*/ 	.word	0x00000000
        /*0020*/ 	.short	0x0003
        /*0022*/ 	.short	0x0018
        /*0024*/ 	.byte	0x00, 0xf0, 0x11, 0x00


	//----- nvinfo : EIATTR_KPARAM_INFO
	.align		4
.L_17:
        /*0028*/ 	.byte	0x04, 0x17
        /*002a*/ 	.short	(.L_19 - .L_18)
.L_18:
        /*002c*/ 	.word	0x00000000
        /*0030*/ 	.short	0x0002
        /*0032*/ 	.short	0x0010
        /*0034*/ 	.byte	0x00, 0xf5, 0x21, 0x00


	//----- nvinfo : EIATTR_KPARAM_INFO
	.align		4
.L_19:
        /*0038*/ 	.byte	0x04, 0x17
        /*003a*/ 	.short	(.L_21 - .L_20)
.L_20:
        /*003c*/ 	.word	0x00000000
        /*0040*/ 	.short	0x0001
        /*0042*/ 	.short	0x0008
        /*0044*/ 	.byte	0x00, 0xf5, 0x21, 0x00


	//----- nvinfo : EIATTR_KPARAM_INFO
	.align		4
.L_21:
        /*0048*/ 	.byte	0x04, 0x17
        /*004a*/ 	.short	(.L_23 - .L_22)
.L_22:
        /*004c*/ 	.word	0x00000000
        /*0050*/ 	.short	0x0000
        /*0052*/ 	.short	0x0000
        /*0054*/ 	.byte	0x00, 0xf5, 0x21, 0x00


	//----- nvinfo : EIATTR_SPARSE_MMA_MASK
	.align		4
.L_23:
        /*0058*/ 	.byte	0x03, 0x50
        /*005a*/ 	.short	0x0000


	//----- nvinfo : EIATTR_MAXREG_COUNT
	.align		4
        /*005c*/ 	.byte	0x03, 0x1b
        /*005e*/ 	.short	0x00ff


	//----- nvinfo : EIATTR_MERCURY_ISA_VERSION
	.align		4
        /*0060*/ 	.byte	0x03, 0x5f
        /*0062*/ 	.short	0x0101


	//----- nvinfo : EIATTR_VRC_CTA_INIT_COUNT
	.align		4
        /*0064*/ 	.byte	0x02, 0x4a
	.zero		1
	.zero		1


	//----- nvinfo : EIATTR_EXIT_INSTR_OFFSETS
	.align		4
        /*0068*/ 	.byte	0x04, 0x1c
        /*006a*/ 	.short	(.L_25 - .L_24)


	//   ....[0]....
.L_24:
        /*006c*/ 	.word	0x000000c0


	//   ....[1]....
        /*0070*/ 	.word	0x00000190


	//----- nvinfo : EIATTR_CBANK_PARAM_SIZE
	.align		4
.L_25:
        /*0074*/ 	.byte	0x03, 0x19
        /*0076*/ 	.short	0x0020


	//----- nvinfo : EIATTR_PARAM_CBANK
	.align		4
        /*0078*/ 	.byte	0x04, 0x0a
        /*007a*/ 	.short	(.L_27 - .L_26)
	.align		4
.L_26:
        /*007c*/ 	.word	index@(.nv.constant0._Z10mat_add_2dPfS_S_ii)
        /*0080*/ 	.short	0x0380
        /*0082*/ 	.short	0x0020


	//----- nvinfo : EIATTR_SW_WAR
	.align		4
.L_27:
        /*0084*/ 	.byte	0x04, 0x36
        /*0086*/ 	.short	(.L_29 - .L_28)
.L_28:
        /*0088*/ 	.word	0x00000008
.L_29:


//--------------------- .nv.info._Z10mat_add_3dPfS_S_iii --------------------------
	.section	.nv.info._Z10mat_add_3dPfS_S_iii,"",@"SHT_CUDA_INFO"
	.sectionflags	@""
	.align	4


	//----- nvinfo : EIATTR_CUDA_API_VERSION
	.align		4
        /*0000*/ 	.byte	0x04, 0x37
        /*0002*/ 	.short	(.L_31 - .L_30)
.L_30:
        /*0004*/ 	.word	0x00000082


	//----- nvinfo : EIATTR_KPARAM_INFO
	.align		4
.L_31:
        /*0008*/ 	.byte	0x04, 0x17
        /*000a*/ 	.short	(.L_33 - .L_32)
.L_32:
        /*000c*/ 	.word	0x00000000
        /*0010*/ 	.short	0x0005
        /*0012*/ 	.short	0x0020
        /*0014*/ 	.byte	0x00, 0xf0, 0x11, 0x00


	//----- nvinfo : EIATTR_KPARAM_INFO
	.align		4
.L_33:
        /*0018*/ 	.byte	0x04, 0x17
        /*001a*/ 	.short	(.L_35 - .L_34)
.L_34:
        /*001c*/ 	.word	0x00000000
        /*0020*/ 	.short	0x0004
        /*0022*/ 	.short	0x001c
        /*0024*/ 	.byte	0x00, 0xf0, 0x11, 0x00


	//----- nvinfo : EIATTR_KPARAM_INFO
	.align		4
.L_35:
        /*0028*/ 	.byte	0x04, 0x17
        /*002a*/ 	.short	(.L_37 - .L_36)
.L_36:
        /*002c*/ 	.word	0x00000000
        /*0030*/ 	.short	0x0003
        /*0032*/ 	.short	0x0018
        /*0034*/ 	.byte	0x00, 0xf0, 0x11, 0x00


	//----- nvinfo : EIATTR_KPARAM_INFO
	.align		4
.L_37:
        /*0038*/ 	.byte	0x04, 0x17
        /*003a*/ 	.short	(.L_39 - .L_38)
.L_38:
        /*003c*/ 	.word	0x00000000
        /*0040*/ 	.short	0x0002
        /*0042*/ 	.short	0x0010
        /*0044*/ 	.byte	0x00, 0xf5, 0x21, 0x00


	//----- nvinfo : EIATTR_KPARAM_INFO
	.align		4
.L_39:
        /*0048*/ 	.byte	0x04, 0x17
        /*004a*/ 	.short	(.L_41 - .L_40)
.L_40:
        /*004c*/ 	.word	0x00000000
        /*0050*/ 	.short	0x0001
        /*0052*/ 	.short	0x0008
        /*0054*/ 	.byte	0x00, 0xf5, 0x21, 0x00


	//----- nvinfo : EIATTR_KPARAM_INFO
	.align		4
.L_41:
        /*0058*/ 	.byte	0x04, 0x17
        /*005a*/ 	.short	(.L_43 - .L_42)
.L_42:
        /*005c*/ 	.word	0x00000000
        /*0060*/ 	.short	0x0000
        /*0062*/ 	.short	0x0000
        /*0064*/ 	.byte	0x00, 0xf5, 0x21, 0x00


	//----- nvinfo : EIATTR_SPARSE_MMA_MASK
	.align		4
.L_43:
        /*0068*/ 	.byte	0x03, 0x50
        /*006a*/ 	.short	0x0000


	//----- nvinfo : EIATTR_MAXREG_COUNT
	.align		4
        /*006c*/ 	.byte	0x03, 0x1b
        /*006e*/ 	.short	0x00ff


	//----- nvinfo : EIATTR_MERCURY_ISA_VERSION
	.align		4
        /*0070*/ 	.byte	0x03, 0x5f
        /*0072*/ 	.short	0x0101


	//----- nvinfo : EIATTR_VRC_CTA_INIT_COUNT
	.align		4
        /*0074*/ 	.byte	0x02, 0x4a
	.zero		1
	.zero		1


	//----- nvinfo : EIATTR_EXIT_INSTR_OFFSETS
	.align		4
        /*0078*/ 	.byte	0x04, 0x1c
        /*007a*/ 	.short	(.L_45 - .L_44)


	//   ....[0]....
.L_44:
        /*007c*/ 	.word	0x00000120


	//   ....[1]....
        /*0080*/ 	.word	0x00000200


	//----- nvinfo : EIATTR_CBANK_PARAM_SIZE
	.align		4
.L_45:
        /*0084*/ 	.byte	0x03, 0x19
        /*0086*/ 	.short	0x0024


	//----- nvinfo : EIATTR_PARAM_CBANK
	.align		4
        /*0088*/ 	.byte	0x04, 0x0a
        /*008a*/ 	.short	(.L_47 - .L_46)
	.align		4
.L_46:
        /*008c*/ 	.word	index@(.nv.constant0._Z10mat_add_3dPfS_S_iii)
        /*0090*/ 	.short	0x0380
        /*0092*/ 	.short	0x0024


	//----- nvinfo : EIATTR_SW_WAR
	.align		4
.L_47:
        /*0094*/ 	.byte	0x04, 0x36
        /*0096*/ 	.short	(.L_49 - .L_48)
.L_48:
        /*0098*/ 	.word	0x00000008
.L_49:


//--------------------- .nv.callgraph             --------------------------
	.section	.nv.callgraph,"",@"SHT_CUDA_CALLGRAPH"
	.align	4
	.sectionentsize	8
	.align		4
        /*0000*/ 	.word	0x00000000
	.align		4
        /*0004*/ 	.word	0xffffffff
	.align		4
        /*0008*/ 	.word	0x00000000
	.align		4
        /*000c*/ 	.word	0xfffffffe
	.align		4
        /*0010*/ 	.word	0x00000000
	.align		4
        /*0014*/ 	.word	0xfffffffd
	.align		4
        /*0018*/ 	.word	0x00000000
	.align		4
        /*001c*/ 	.word	0xfffffffc


//--------------------- .text._Z10mat_add_2dPfS_S_ii --------------------------
	.section	.text._Z10mat_add_2dPfS_S_ii,"ax",@progbits
	.align	128
        .global         _Z10mat_add_2dPfS_S_ii
        .type           _Z10mat_add_2dPfS_S_ii,@function
        .size           _Z10mat_add_2dPfS_S_ii,(.L_x_2 - _Z10mat_add_2dPfS_S_ii)
        .other          _Z10mat_add_2dPfS_S_ii,@"STO_CUDA_ENTRY STV_DEFAULT"
_Z10mat_add_2dPfS_S_ii:
.text._Z10mat_add_2dPfS_S_ii:
[----:B------:R-:W-:Y:S01]  /*0000*/  LDC R1, c[0x0][0x37c] ;  /* 0x0000df00ff017b82 */ /* 0x000fe20000000800 */
[----:B------:R-:W0:Y:S07]  /*0010*/  S2R R2, SR_TID.Y ;  /* 0x0000000000027919 */ /* 0x000e2e0000002200 */
[----:B------:R-:W1:Y:S01]  /*0020*/  LDC R0, c[0x0][0x360] ;  /* 0x0000d800ff007b82 */ /* 0x000e620000000800 */
[----:B------:R-:W2:Y:S01]  /*0030*/  LDCU.64 UR6, c[0x0][0x398] ;  /* 0x00007300ff0677ac */ /* 0x000ea20008000a00 */
[----:B------:R-:W1:Y:S06]  /*0040*/  S2R R3, SR_TID.X ;  /* 0x0000000000037919 */ /* 0x000e6c0000002100 */
[----:B------:R-:W0:Y:S08]  /*0050*/  S2UR UR5, SR_CTAID.Y ;  /* 0x00000000000579c3 */ /* 0x000e300000002600 */
[----:B------:R-:W0:Y:S08]  /*0060*/  LDC R7, c[0x0][0x364] ;  /* 0x0000d900ff077b82 */ /* 0x000e300000000800 */
[----:B------:R-:W1:Y:S01]  /*0070*/  S2UR UR4, SR_CTAID.X ;  /* 0x00000000000479c3 */ /* 0x000e620000002500 */
[----:B0-----:R-:W-:-:S05]  /*0080*/  IMAD R7, R7, UR5, R2 ;  /* 0x0000000507077c24 */ /* 0x001fca000f8e0202 */
[----:B--2---:R-:W-:Y:S01]  /*0090*/  ISETP.GE.AND P0, PT, R7, UR7, PT ;  /* 0x0000000707007c0c */ /* 0x004fe2000bf06270 */
[----:B-1----:R-:W-:-:S05]  /*00a0*/  IMAD R0, R0, UR4, R3 ;  /* 0x0000000400007c24 */ /* 0x002fca000f8e0203 */
[----:B------:R-:W-:-:S13]  /*00b0*/  ISETP.GE.OR P0, PT, R0, UR6, P0 ;  /* 0x0000000600007c0c */ /* 0x000fda0008706670 */
[----:B------:R-:W-:Y:S05]  /*00c0*/  @P0 EXIT ;  /* 0x000000000000094d */ /* 0x000fea0003800000 */
[----:B------:R-:W0:Y:S01]  /*00d0*/  LDC.64 R2, c[0x0][0x380] ;  /* 0x0000e000ff027b82 */ /* 0x000e220000000a00 */
[----:B------:R-:W1:Y:S01]  /*00e0*/  LDCU.64 UR4, c[0x0][0x358] ;  /* 0x00006b00ff0477ac */ /* 0x000e620008000a00 */
[----:B------:R-:W-:-:S06]  /*00f0*/  IMAD R9, R0, UR6, R7 ;  /* 0x0000000600097c24 */ /* 0x000fcc000f8e0207 */
[----:B------:R-:W2:Y:S08]  /*0100*/  LDC.64 R4, c[0x0][0x388] ;  /* 0x0000e200ff047b82 */ /* 0x000eb00000000a00 */
[----:B------:R-:W3:Y:S01]  /*0110*/  LDC.64 R6, c[0x0][0x390] ;  /* 0x0000e400ff067b82 */ /* 0x000ee20000000a00 */
[----:B0-----:R-:W-:-:S06]  /*0120*/  IMAD.WIDE R2, R9, 0x4, R2 ;  /* 0x0000000409027825 */ /* 0x001fcc00078e0202 */
[----:B-1----:R-:W4:Y:S01]  /*0130*/  LDG.E R2, desc[UR4][R2.64] ;  /* 0x0000000402027981 */ /* 0x002f22000c1e1900 */
[----:B--2---:R-:W-:-:S06]  /*0140*/  IMAD.WIDE R4, R9, 0x4, R4 ;  /* 0x0000000409047825 */ /* 0x004fcc00078e0204 */
[----:B------:R-:W4:Y:S01]  /*0150*/  LDG.E R5, desc[UR4][R4.64] ;  /* 0x0000000404057981 */ /* 0x000f22000c1e1900 */
[----:B---3--:R-:W-:-:S04]  /*0160*/  IMAD.WIDE R6, R9, 0x4, R6 ;  /* 0x0000000409067825 */ /* 0x008fc800078e0206 */
[----:B----4-:R-:W-:-:S05]  /*0170*/  FADD R9, R2, R5 ;  /* 0x0000000502097221 */ /* 0x010fca0000000000 */
[----:B------:R-:W-:Y:S01]  /*0180*/  STG.E desc[UR4][R6.64], R9 ;  /* 0x0000000906007986 */ /* 0x000fe2000c101904 */
[----:B------:R-:W-:Y:S05]  /*0190*/  EXIT ;  /* 0x000000000000794d */ /* 0x000fea0003800000 */
.L_x_0:
[----:B------:R-:W-:-:S00]  /*01a0*/  BRA `(.L_x_0) ;  /* 0xfffffffc00fc7947 */ /* 0x000fc0000383ffff */
[----:B------:R-:W-:-:S00]  /*01b0*/  NOP ;  /* 0x0000000000007918 */ /* 0x000fc00000000000 */
        /* <DEDUP_REMOVED lines=12> */
.L_x_2:


//--------------------- .text._Z10mat_add_3dPfS_S_iii --------------------------
	.section	.text._Z10mat_add_3dPfS_S_iii,"ax",@progbits
	.align	128
        .global         _Z10mat_add_3dPfS_S_iii
        .type           _Z10mat_add_3dPfS_S_iii,@function
        .size           _Z10mat_add_3dPfS_S_iii,(.L_x_3 - _Z10mat_add_3dPfS_S_iii)
        .other          _Z10mat_add_3dPfS_S_iii,@"STO_CUDA_ENTRY STV_DEFAULT"
_Z10mat_add_3dPfS_S_iii:
.text._Z10mat_add_3dPfS_S_iii:
[----:B------:R-:W-:Y:S01]  /*0000*/  LDC R1, c[0x0][0x37c] ;  /* 0x0000df00ff017b82 */ /* 0x000fe20000000800 */
[----:B------:R-:W0:Y:S07]  /*0010*/  S2R R5, SR_TID.Y ;  /* 0x0000000000057919 */ /* 0x000e2e0000002200 */
[----:B------:R-:W1:Y:S01]  /*0020*/  LDC R0, c[0x0][0x360] ;  /* 0x0000d800ff007b82 */ /* 0x000e620000000800 */
[----:B------:R-:W2:Y:S01]  /*0030*/  LDCU.64 UR8, c[0x0][0x398] ;  /* 0x00007300ff0877ac */ /* 0x000ea20008000a00 */
[----:B------:R-:W1:Y:S01]  /*0040*/  S2R R3, SR_TID.X ;  /* 0x0000000000037919 */ /* 0x000e620000002100 */
[----:B------:R-:W3:Y:S01]  /*0050*/  LDCU UR7, c[0x0][0x3a0] ;  /* 0x00007400ff0777ac */ /* 0x000ee20008000800 */
[----:B------:R-:W4:Y:S04]  /*0060*/  S2R R2, SR_TID.Z ;  /* 0x0000000000027919 */ /* 0x000f280000002300 */
[----:B------:R-:W0:Y:S08]  /*0070*/  S2UR UR5, SR_CTAID.Y ;  /* 0x00000000000579c3 */ /* 0x000e300000002600 */
[----:B------:R-:W0:Y:S08]  /*0080*/  LDC R6, c[0x0][0x364] ;  /* 0x0000d900ff067b82 */ /* 0x000e300000000800 */
[----:B------:R-:W1:Y:S08]  /*0090*/  S2UR UR4, SR_CTAID.X ;  /* 0x00000000000479c3 */ /* 0x000e700000002500 */
[----:B------:R-:W4:Y:S08]  /*00a0*/  S2UR UR6, SR_CTAID.Z ;  /* 0x00000000000679c3 */ /* 0x000f300000002700 */
[----:B------:R-:W4:Y:S01]  /*00b0*/  LDC R7, c[0x0][0x368] ;  /* 0x0000da00ff077b82 */ /* 0x000f220000000800 */
[----:B0-----:R-:W-:-:S05]  /*00c0*/  IMAD R6, R6, UR5, R5 ;  /* 0x0000000506067c24 */ /* 0x001fca000f8e0205 */
[----:B--2---:R-:W-:Y:S01]  /*00d0*/  ISETP.GE.AND P0, PT, R6, UR9, PT ;  /* 0x0000000906007c0c */ /* 0x004fe2000bf06270 */
[----:B-1----:R-:W-:-:S05]  /*00e0*/  IMAD R0, R0, UR4, R3 ;  /* 0x0000000400007c24 */ /* 0x002fca000f8e0203 */
[----:B------:R-:W-:Y:S01]  /*00f0*/  ISETP.GE.OR P0, PT, R0, UR8, P0 ;  /* 0x0000000800007c0c */ /* 0x000fe20008706670 */
[----:B----4-:R-:W-:-:S05]  /*0100*/  IMAD R7, R7, UR6, R2 ;  /* 0x0000000607077c24 */ /* 0x010fca000f8e0202 */
[----:B---3--:R-:W-:-:S13]  /*0110*/  ISETP.GE.OR P0, PT, R7, UR7, P0 ;  /* 0x0000000707007c0c */ /* 0x008fda0008706670 */
[----:B------:R-:W-:Y:S05]  /*0120*/  @P0 EXIT ;  /* 0x000000000000094d */ /* 0x000fea0003800000 */
[----:B------:R-:W0:Y:S01]  /*0130*/  LDC.64 R2, c[0x0][0x380] ;  /* 0x0000e000ff027b82 */ /* 0x000e220000000a00 */
[----:B------:R-:W1:Y:S01]  /*0140*/  LDCU.64 UR4, c[0x0][0x358] ;  /* 0x00006b00ff0477ac */ /* 0x000e620008000a00 */
[----:B------:R-:W-:-:S04]  /*0150*/  IMAD R7, R7, UR8, R0 ;  /* 0x0000000807077c24 */ /* 0x000fc8000f8e0200 */
[----:B------:R-:W-:Y:S02]  /*0160*/  IMAD R9, R7, UR9, R6 ;  /* 0x0000000907097c24 */ /* 0x000fe4000f8e0206 */
        /* <DEDUP_REMOVED lines=10> */
.L_x_1:
        /* <DEDUP_REMOVED lines=15> */
.L_x_3:


//--------------------- .nv.shared.reserved.0     --------------------------
	.section	.nv.shared.reserved.0,"aw",@nobits
	.weak		__nv_reservedSMEM_offset_0_alias
	.size		__nv_reservedSMEM_offset_0_alias, 0, 64
	.other		__nv_reservedSMEM_offset_0_alias,@"STO_CUDA_RESERVED_SHARED STV_DEFAULT"
__nv_reservedSMEM_offset_0_alias:
	.zero		0
	.zero		64


//--------------------- .nv.constant0._Z10mat_add_2dPfS_S_ii --------------------------
	.section	.nv.constant0._Z10mat_add_2dPfS_S_ii,"a",@progbits
	.sectionflags	@""
	.align	4
.nv.constant0._Z10mat_add_2dPfS_S_ii:
	.zero		928


//--------------------- .nv.constant0._Z10mat_add_3dPfS_S_iii --------------------------
	.section	.nv.constant0._Z10mat_add_3dPfS_S_iii,"a",@progbits
	.sectionflags	@""
	.align	4
.nv.constant0._Z10mat_add_3dPfS_S_iii:
	.zero		932


//--------------------- SYMBOLS --------------------------

	.type		.nv.reservedSmem.offset0,@object
	.size		.nv.reservedSmem.offset0,0x4
